//
// Generated by NVIDIA NVVM Compiler
//
// Compiler Build ID: CL-36424714
// Cuda compilation tools, release 13.0, V13.0.88
// Based on NVVM 20.0.0
//

.version 9.0
.target sm_100
.address_size 64

	// .globl	_Z11primeKernelyPi

.visible .entry _Z11primeKernelyPi(
	.param .u64 _Z11primeKernelyPi_param_0,
	.param .u64 .ptr .align 1 _Z11primeKernelyPi_param_1
)
{
	.reg .pred 	%p<10>;
	.reg .b32 	%r<15>;
	.reg .b32 	%f<3>;
	.reg .b64 	%rd<20>;

	ld.param.u64 	%rd10, [_Z11primeKernelyPi_param_0];
	ld.param.u64 	%rd11, [_Z11primeKernelyPi_param_1];
	cvta.to.global.u64 	%rd1, %rd11;
	mov.u32 	%r3, %ctaid.x;
	mov.u32 	%r4, %ntid.x;
	mov.u32 	%r5, %tid.x;
	mad.lo.s32 	%r1, %r3, %r4, %r5;
	setp.ne.s32 	%p1, %r1, 0;
	setp.lt.u64 	%p2, %rd10, 2;
	or.pred  	%p3, %p1, %p2;
	@%p3 bra 	$L__BB0_2;
	mov.b32 	%r6, 1;
	st.global.u32 	[%rd1+8], %r6;
$L__BB0_2:
	mul.wide.u32 	%rd2, %r1, 2;
	setp.ge.u64 	%p4, %rd2, %rd10;
	@%p4 bra 	$L__BB0_12;
	setp.eq.s32 	%p5, %r1, 0;
	add.s64 	%rd3, %rd2, 1;
	mov.b32 	%r7, 0;
	mov.u32 	%r14, %r7;
	@%p5 bra 	$L__BB0_11;
	cvt.rn.f32.u64 	%f1, %rd3;
	sqrt.rn.f32 	%f2, %f1;
	cvt.rzi.u64.f32 	%rd4, %f2;
	add.s64 	%rd12, %rd4, -2;
	setp.gt.u64 	%p6, %rd12, -4;
	mov.b32 	%r8, 1;
	mov.u32 	%r14, %r8;
	@%p6 bra 	$L__BB0_11;
	mov.b64 	%rd18, 2;
	cvt.u32.u64 	%r10, %rd3;
	bra.uni 	$L__BB0_7;
$L__BB0_6:
	add.s64 	%rd5, %rd18, 1;
	setp.eq.s64 	%p9, %rd18, %rd4;
	mov.u64 	%rd18, %rd5;
	mov.u32 	%r14, %r8;
	@%p9 bra 	$L__BB0_11;
$L__BB0_7:
	or.b64  	%rd14, %rd3, %rd18;
	and.b64  	%rd15, %rd14, -4294967296;
	setp.ne.s64 	%p7, %rd15, 0;
	@%p7 bra 	$L__BB0_9;
	cvt.u32.u64 	%r9, %rd18;
	rem.u32 	%r11, %r10, %r9;
	cvt.u64.u32 	%rd19, %r11;
	bra.uni 	$L__BB0_10;
$L__BB0_9:
	rem.u64 	%rd19, %rd3, %rd18;
$L__BB0_10:
	setp.ne.s64 	%p8, %rd19, 0;
	mov.u32 	%r14, %r7;
	@%p8 bra 	$L__BB0_6;
$L__BB0_11:
	shl.b64 	%rd16, %rd2, 2;
	add.s64 	%rd17, %rd1, %rd16;
	st.global.u32 	[%rd17+4], %r14;
$L__BB0_12:
	ret;

}


// ===== COMPILED SASS (sm_100) =====

	.target	sm_100

	.elftype	@"ET_EXEC"


//--------------------- .note.nv.tkinfo           --------------------------
	.section	.note.nv.tkinfo,"",@"SHT_NOTE"
	.sectionflags	@"SHF_NOTE_NV_TKINFO"
	.tkinfo
        /*0018*/ 	.word	0x00000002
        /*0030*/ 	.string	""
        /*0030*/ 	.string	"ptxas"
        /*0030*/ 	.string	"Cuda compilation tools, release 13.0, V13.0.88"
        /*0030*/ 	.string	"Build cuda_13.0.r13.0/compiler.36424714_0"
        /*0030*/ 	.string	"-arch sm_100 -m 64 "



//--------------------- .note.nv.cuinfo           --------------------------
	.section	.note.nv.cuinfo,"",@"SHT_NOTE"
	.sectionflags	@"SHF_NOTE_NV_CUINFO"
        /*0018*/ 	.short	0x0002
        /*001a*/ 	.short	0x0064
        /*001c*/ 	.short	0x0082
	.zero		2


//--------------------- .nv.info                  --------------------------
	.section	.nv.info,"",@"SHT_CUDA_INFO"
	.align	4


	//----- nvinfo : EIATTR_REGCOUNT
	.align		4
        /*0000*/ 	.byte	0x04, 0x2f
        /*0002*/ 	.short	(.L_1 - .L_0)
	.align		4
.L_0:
        /*0004*/ 	.word	index@(_Z11primeKernelyPi)
        /*0008*/ 	.word	0x00000016


	//----- nvinfo : EIATTR_FRAME_SIZE
	.align		4
.L_1:
        /*000c*/ 	.byte	0x04, 0x11
        /*000e*/ 	.short	(.L_3 - .L_2)
	.align		4
.L_2:
        /*0010*/ 	.word	index@($__internal_1_$__cuda_sm20_sqrt_rn_f32_slowpath)
        /*0014*/ 	.word	0x00000000


	//----- nvinfo : EIATTR_FRAME_SIZE
	.align		4
.L_3:
        /*0018*/ 	.byte	0x04, 0x11
        /*001a*/ 	.short	(.L_5 - .L_4)
	.align		4
.L_4:
        /*001c*/ 	.word	index@($__internal_0_$__cuda_sm20_rem_u64)
        /*0020*/ 	.word	0x00000000


	//----- nvinfo : EIATTR_FRAME_SIZE
	.align		4
.L_5:
        /*0024*/ 	.byte	0x04, 0x11
        /*0026*/ 	.short	(.L_7 - .L_6)
	.align		4
.L_6:
        /*0028*/ 	.word	index@(_Z11primeKernelyPi)
        /*002c*/ 	.word	0x00000000


	//----- nvinfo : EIATTR_MIN_STACK_SIZE
	.align		4
.L_7:
        /*0030*/ 	.byte	0x04, 0x12
        /*0032*/ 	.short	(.L_9 - .L_8)
	.align		4
.L_8:
        /*0034*/ 	.word	index@(_Z11primeKernelyPi)
        /*0038*/ 	.word	0x00000000
.L_9:


//--------------------- .nv.compat                --------------------------
	.section	.nv.compat,"",@"SHT_CUDA_COMPAT_INFO"
	.align	4
        /*0000*/ 	.byte	0x02, 0x09, 0x00, 0x00, 0x02, 0x02, 0x01, 0x00, 0x02, 0x05, 0x05, 0x00, 0x03, 0x07, 0x01, 0x01
        /*0010*/ 	.byte	0x02, 0x03, 0x00, 0x00, 0x02, 0x06, 0x01, 0x00, 0x04, 0x0b, 0x08, 0x00, 0x01, 0x00, 0x00, 0x00
        /*0020*/ 	.byte	0x00, 0x00, 0x00, 0x00


//--------------------- .nv.info._Z11primeKernelyPi --------------------------
	.section	.nv.info._Z11primeKernelyPi,"",@"SHT_CUDA_INFO"
	.sectionflags	@""
	.align	4


	//----- nvinfo : EIATTR_CUDA_API_VERSION
	.align		4
        /*0000*/ 	.byte	0x04, 0x37
        /*0002*/ 	.short	(.L_11 - .L_10)
.L_10:
        /*0004*/ 	.word	0x00000082


	//----- nvinfo : EIATTR_KPARAM_INFO
	.align		4
.L_11:
        /*0008*/ 	.byte	0x04, 0x17
        /*000a*/ 	.short	(.L_13 - .L_12)
.L_12:
        /*000c*/ 	.word	0x00000000
        /*0010*/ 	.short	0x0001
        /*0012*/ 	.short	0x0008
        /*0014*/ 	.byte	0x00, 0xf5, 0x21, 0x00


	//----- nvinfo : EIATTR_KPARAM_INFO
	.align		4
.L_13:
        /*0018*/ 	.byte	0x04, 0x17
        /*001a*/ 	.short	(.L_15 - .L_14)
.L_14:
        /*001c*/ 	.word	0x00000000
        /*0020*/ 	.short	0x0000
        /*0022*/ 	.short	0x0000
        /*0024*/ 	.byte	0x00, 0xf0, 0x21, 0x00


	//----- nvinfo : EIATTR_SPARSE_MMA_MASK
	.align		4
.L_15:
        /*0028*/ 	.byte	0x03, 0x50
        /*002a*/ 	.short	0x0000


	//----- nvinfo : EIATTR_MAXREG_COUNT
	.align		4
        /*002c*/ 	.byte	0x03, 0x1b
        /*002e*/ 	.short	0x00ff


	//----- nvinfo : EIATTR_MERCURY_ISA_VERSION
	.align		4
        /*0030*/ 	.byte	0x03, 0x5f
        /*0032*/ 	.short	0x0101


	//----- nvinfo : EIATTR_VRC_CTA_INIT_COUNT
	.align		4
        /*0034*/ 	.byte	0x02, 0x4a
	.zero		1
	.zero		1


	//----- nvinfo : EIATTR_EXIT_INSTR_OFFSETS
	.align		4
        /*0038*/ 	.byte	0x04, 0x1c
        /*003a*/ 	.short	(.L_17 - .L_16)


	//   ....[0]....
.L_16:
        /*003c*/ 	.word	0x00000100


	//   ....[1]....
        /*0040*/ 	.word	0x00000580


	//----- nvinfo : EIATTR_CRS_STACK_SIZE
	.align		4
.L_17:
        /*0044*/ 	.byte	0x04, 0x1e
        /*0046*/ 	.short	(.L_19 - .L_18)
.L_18:
        /*0048*/ 	.word	0x00000000


	//----- nvinfo : EIATTR_CBANK_PARAM_SIZE
	.align		4
.L_19:
        /*004c*/ 	.byte	0x03, 0x19
        /*004e*/ 	.short	0x0010


	//----- nvinfo : EIATTR_PARAM_CBANK
	.align		4
        /*0050*/ 	.byte	0x04, 0x0a
        /*0052*/ 	.short	(.L_21 - .L_20)
	.align		4
.L_20:
        /*0054*/ 	.word	index@(.nv.constant0._Z11primeKernelyPi)
        /*0058*/ 	.short	0x0380
        /*005a*/ 	.short	0x0010


	//----- nvinfo : EIATTR_SW_WAR
	.align		4
.L_21:
        /*005c*/ 	.byte	0x04, 0x36
        /*005e*/ 	.short	(.L_23 - .L_22)
.L_22:
        /*0060*/ 	.word	0x00000008
.L_23:


//--------------------- .nv.callgraph             --------------------------
	.section	.nv.callgraph,"",@"SHT_CUDA_CALLGRAPH"
	.align	4
	.sectionentsize	8
	.align		4
        /*0000*/ 	.word	0x00000000
	.align		4
        /*0004*/ 	.word	0xffffffff
	.align		4
        /*0008*/ 	.word	0x00000000
	.align		4
        /*000c*/ 	.word	0xfffffffe
	.align		4
        /*0010*/ 	.word	0x00000000
	.align		4
        /*0014*/ 	.word	0xfffffffd
	.align		4
        /*0018*/ 	.word	0x00000000
	.align		4
        /*001c*/ 	.word	0xfffffffc


//--------------------- .text._Z11primeKernelyPi  --------------------------
	.section	.text._Z11primeKernelyPi,"ax",@progbits
	.align	128
        .global         _Z11primeKernelyPi
        .type           _Z11primeKernelyPi,@function
        .size           _Z11primeKernelyPi,(.L_x_12 - _Z11primeKernelyPi)
        .other          _Z11primeKernelyPi,@"STO_CUDA_ENTRY STV_DEFAULT"
_Z11primeKernelyPi:
.text._Z11primeKernelyPi:
[----:B------:R-:W-:Y:S01]  /*0000*/  LDC R1, c[0x0][0x37c] ;  /* 0x0000df00ff017b82 */ /* 0x000fe20000000800 */
[----:B------:R-:W0:Y:S07]  /*0010*/  S2R R3, SR_TID.X ;  /* 0x0000000000037919 */ /* 0x000e2e0000002100 */
[----:B------:R-:W1:Y:S08]  /*0020*/  LDC.64 R8, c[0x0][0x380] ;  /* 0x0000e000ff087b82 */ /* 0x000e700000000a00 */
[----:B------:R-:W0:Y:S08]  /*0030*/  S2UR UR4, SR_CTAID.X ;  /* 0x00000000000479c3 */ /* 0x000e300000002500 */
[----:B------:R-:W0:Y:S01]  /*0040*/  LDC R6, c[0x0][0x360] ;  /* 0x0000d800ff067b82 */ /* 0x000e220000000800 */
[----:B-1----:R-:W-:-:S04]  /*0050*/  ISETP.GE.U32.AND P0, PT, R8, 0x2, PT ;  /* 0x000000020800780c */ /* 0x002fc80003f06070 */
[----:B------:R-:W-:Y:S01]  /*0060*/  ISETP.GE.U32.AND.EX P0, PT, R9, RZ, PT, P0 ;  /* 0x000000ff0900720c */ /* 0x000fe20003f06100 */
[----:B0-----:R-:W-:Y:S01]  /*0070*/  IMAD R6, R6, UR4, R3 ;  /* 0x0000000406067c24 */ /* 0x001fe2000f8e0203 */
[----:B------:R-:W0:Y:S03]  /*0080*/  LDCU.64 UR4, c[0x0][0x358] ;  /* 0x00006b00ff0477ac */ /* 0x000e260008000a00 */
[C---:B------:R-:W-:Y:S01]  /*0090*/  IMAD.WIDE.U32 R2, R6.reuse, 0x2, RZ ;  /* 0x0000000206027825 */ /* 0x040fe200078e00ff */
[----:B------:R-:W-:Y:S02]  /*00a0*/  ISETP.NE.OR P0, PT, R6, RZ, !P0 ;  /* 0x000000ff0600720c */ /* 0x000fe40004705670 */
[----:B------:R-:W-:-:S04]  /*00b0*/  ISETP.GE.U32.AND P1, PT, R2, R8, PT ;  /* 0x000000080200720c */ /* 0x000fc80003f26070 */
[----:B------:R-:W-:-:S07]  /*00c0*/  ISETP.GE.U32.AND.EX P1, PT, R3, R9, PT, P1 ;  /* 0x000000090300720c */ /* 0x000fce0003f26110 */
[----:B------:R-:W0:Y:S01]  /*00d0*/  @!P0 LDC.64 R4, c[0x0][0x388] ;  /* 0x0000e200ff048b82 */ /* 0x000e220000000a00 */
[----:B------:R-:W-:-:S05]  /*00e0*/  @!P0 IMAD.MOV.U32 R7, RZ, RZ, 0x1 ;  /* 0x00000001ff078424 */ /* 0x000fca00078e00ff */
[----:B0-----:R0:W-:Y:S01]  /*00f0*/  @!P0 STG.E desc[UR4][R4.64+0x8], R7 ;  /* 0x0000080704008986 */ /* 0x0011e2000c101904 */
[----:B------:R-:W-:Y:S05]  /*0100*/  @P1 EXIT ;  /* 0x000000000000194d */ /* 0x000fea0003800000 */
[----:B------:R-:W-:Y:S01]  /*0110*/  ISETP.NE.AND P0, PT, R6, RZ, PT ;  /* 0x000000ff0600720c */ /* 0x000fe20003f05270 */
[----:B------:R-:W-:Y:S01]  /*0120*/  BSSY.RECONVERGENT B0, `(.L_x_0) ;  /* 0x0000042000007945 */ /* 0x000fe20003800200 */
[----:B------:R-:W-:Y:S01]  /*0130*/  IADD3 R2, P1, PT, R2, 0x1, RZ ;  /* 0x0000000102027810 */ /* 0x000fe20007f3e0ff */
[----:B------:R-:W-:-:S03]  /*0140*/  IMAD.MOV.U32 R11, RZ, RZ, RZ ;  /* 0x000000ffff0b7224 */ /* 0x000fc600078e00ff */
[----:B------:R-:W-:-:S07]  /*0150*/  IADD3.X R3, PT, PT, RZ, R3, RZ, P1, !PT ;  /* 0x00000003ff037210 */ /* 0x000fce0000ffe4ff */
[----:B------:R-:W-:Y:S05]  /*0160*/  @!P0 BRA `(.L_x_1) ;  /* 0x0000000000f48947 */ /* 0x000fea0003800000 */
[----:B------:R-:W0:Y:S01]  /*0170*/  I2F.U64 R0, R2 ;  /* 0x0000000200007312 */ /* 0x000e220000301000 */
[----:B------:R-:W-:Y:S01]  /*0180*/  BSSY.RECONVERGENT B1, `(.L_x_2) ;  /* 0x000000d000017945 */ /* 0x000fe20003800200 */
[----:B0-----:R-:W-:-:S06]  /*0190*/  VIADD R4, R0, 0xf3000000 ;  /* 0xf300000000047836 */ /* 0x001fcc0000000000 */
[----:B------:R0:W1:Y:S01]  /*01a0*/  MUFU.RSQ R5, R0 ;  /* 0x0000000000057308 */ /* 0x0000620000001400 */
[----:B------:R-:W-:-:S13]  /*01b0*/  ISETP.GT.U32.AND P0, PT, R4, 0x727fffff, PT ;  /* 0x727fffff0400780c */ /* 0x000fda0003f04070 */
[----:B0-----:R-:W-:Y:S05]  /*01c0*/  @!P0 BRA `(.L_x_3) ;  /* 0x0000000000108947 */ /* 0x001fea0003800000 */
[----:B------:R-:W-:-:S07]  /*01d0*/  MOV R10, 0x1f0 ;  /* 0x000001f0000a7802 */ /* 0x000fce0000000f00 */
[----:B-1----:R-:W-:Y:S05]  /*01e0*/  CALL.REL.NOINC `($__internal_1_$__cuda_sm20_sqrt_rn_f32_slowpath) ;  /* 0x0000000400f07944 */ /* 0x002fea0003c00000 */
[----:B------:R-:W-:Y:S01]  /*01f0*/  IMAD.MOV.U32 R4, RZ, RZ, R0 ;  /* 0x000000ffff047224 */ /* 0x000fe200078e0000 */
[----:B------:R-:W-:Y:S06]  /*0200*/  BRA `(.L_x_4) ;  /* 0x0000000000107947 */ /* 0x000fec0003800000 */
.L_x_3:
[----:B-1----:R-:W-:Y:S01]  /*0210*/  FMUL.FTZ R7, R0, R5 ;  /* 0x0000000500077220 */ /* 0x002fe20000410000 */
[----:B------:R-:W-:-:S03]  /*0220*/  FMUL.FTZ R4, R5, 0.5 ;  /* 0x3f00000005047820 */ /* 0x000fc60000410000 */
[----:B------:R-:W-:-:S04]  /*0230*/  FFMA R0, -R7, R7, R0 ;  /* 0x0000000707007223 */ /* 0x000fc80000000100 */
[----:B------:R-:W-:-:S07]  /*0240*/  FFMA R4, R0, R4, R7 ;  /* 0x0000000400047223 */ /* 0x000fce0000000007 */
.L_x_4:
[----:B------:R-:W-:Y:S05]  /*0250*/  BSYNC.RECONVERGENT B1 ;  /* 0x0000000000017941 */ /* 0x000fea0003800200 */
.L_x_2:
[----:B------:R-:W0:Y:S01]  /*0260*/  F2I.U64.TRUNC R4, R4 ;  /* 0x0000000400047311 */ /* 0x000e22000020d800 */
[----:B------:R-:W-:Y:S01]  /*0270*/  HFMA2 R11, -RZ, RZ, 0, 5.9604644775390625e-08 ;  /* 0x00000001ff0b7431 */ /* 0x000fe200000001ff */
[----:B0-----:R-:W-:-:S04]  /*0280*/  IADD3 R0, P1, PT, R4, -0x2, RZ ;  /* 0xfffffffe04007810 */ /* 0x001fc80007f3e0ff */
[----:B------:R-:W-:Y:S02]  /*0290*/  ISETP.GT.U32.AND P0, PT, R0, -0x4, PT ;  /* 0xfffffffc0000780c */ /* 0x000fe40003f04070 */
[----:B------:R-:W-:-:S04]  /*02a0*/  IADD3.X R0, PT, PT, R5, -0x1, RZ, P1, !PT ;  /* 0xffffffff05007810 */ /* 0x000fc80000ffe4ff */
[----:B------:R-:W-:-:S13]  /*02b0*/  ISETP.GT.U32.AND.EX P0, PT, R0, -0x1, PT, P0 ;  /* 0xffffffff0000780c */ /* 0x000fda0003f04100 */
[----:B------:R-:W-:Y:S05]  /*02c0*/  @P0 BRA `(.L_x_1) ;  /* 0x00000000009c0947 */ /* 0x000fea0003800000 */
[----:B------:R-:W-:Y:S02]  /*02d0*/  IMAD.MOV.U32 R7, RZ, RZ, 0x2 ;  /* 0x00000002ff077424 */ /* 0x000fe400078e00ff */
[----:B------:R-:W-:-:S07]  /*02e0*/  IMAD.MOV.U32 R9, RZ, RZ, RZ ;  /* 0x000000ffff097224 */ /* 0x000fce00078e00ff */
.L_x_8:
[----:B------:R-:W-:Y:S01]  /*02f0*/  LOP3.LUT R0, R3, R9, RZ, 0xfc, !PT ;  /* 0x0000000903007212 */ /* 0x000fe200078efcff */
[----:B------:R-:W-:Y:S03]  /*0300*/  BSSY.RECONVERGENT B1, `(.L_x_5) ;  /* 0x000001b000017945 */ /* 0x000fe60003800200 */
[----:B------:R-:W-:-:S13]  /*0310*/  ISETP.NE.U32.AND P0, PT, R0, RZ, PT ;  /* 0x000000ff0000720c */ /* 0x000fda0003f05070 */
[----:B------:R-:W-:Y:S05]  /*0320*/  @P0 BRA `(.L_x_6) ;  /* 0x0000000000500947 */ /* 0x000fea0003800000 */
[----:B------:R-:W0:Y:S01]  /*0330*/  I2F.U32.RP R0, R7 ;  /* 0x0000000700007306 */ /* 0x000e220000209000 */
[----:B------:R-:W-:-:S07]  /*0340*/  ISETP.NE.U32.AND P1, PT, R7, RZ, PT ;  /* 0x000000ff0700720c */ /* 0x000fce0003f25070 */
[----:B0-----:R-:W0:Y:S02]  /*0350*/  MUFU.RCP R0, R0 ;  /* 0x0000000000007308 */ /* 0x001e240000001000 */
[----:B0-----:R-:W-:-:S06]  /*0360*/  IADD3 R10, PT, PT, R0, 0xffffffe, RZ ;  /* 0x0ffffffe000a7810 */ /* 0x001fcc0007ffe0ff */
[----:B------:R0:W1:Y:S02]  /*0370*/  F2I.FTZ.U32.TRUNC.NTZ R11, R10 ;  /* 0x0000000a000b7305 */ /* 0x000064000021f000 */
[----:B0-----:R-:W-:Y:S02]  /*0380*/  IMAD.MOV.U32 R10, RZ, RZ, RZ ;  /* 0x000000ffff0a7224 */ /* 0x001fe400078e00ff */
[----:B-1----:R-:W-:-:S04]  /*0390*/  IMAD.MOV R8, RZ, RZ, -R11 ;  /* 0x000000ffff087224 */ /* 0x002fc800078e0a0b */
[----:B------:R-:W-:-:S04]  /*03a0*/  IMAD R13, R8, R7, RZ ;  /* 0x00000007080d7224 */ /* 0x000fc800078e02ff */
[----:B------:R-:W-:-:S06]  /*03b0*/  IMAD.HI.U32 R11, R11, R13, R10 ;  /* 0x0000000d0b0b7227 */ /* 0x000fcc00078e000a */
[----:B------:R-:W-:-:S05]  /*03c0*/  IMAD.HI.U32 R11, R11, R2, RZ ;  /* 0x000000020b0b7227 */ /* 0x000fca00078e00ff */
[----:B------:R-:W-:-:S05]  /*03d0*/  IADD3 R11, PT, PT, -R11, RZ, RZ ;  /* 0x000000ff0b0b7210 */ /* 0x000fca0007ffe1ff */
[----:B------:R-:W-:-:S05]  /*03e0*/  IMAD R8, R7, R11, R2 ;  /* 0x0000000b07087224 */ /* 0x000fca00078e0202 */
[----:B------:R-:W-:-:S13]  /*03f0*/  ISETP.GE.U32.AND P0, PT, R8, R7, PT ;  /* 0x000000070800720c */ /* 0x000fda0003f06070 */
[----:B------:R-:W-:-:S05]  /*0400*/  @P0 IMAD.IADD R8, R8, 0x1, -R7 ;  /* 0x0000000108080824 */ /* 0x000fca00078e0a07 */
[----:B------:R-:W-:-:S13]  /*0410*/  ISETP.GE.U32.AND P0, PT, R8, R7, PT ;  /* 0x000000070800720c */ /* 0x000fda0003f06070 */
[----:B------:R-:W-:Y:S01]  /*0420*/  @P0 IMAD.IADD R8, R8, 0x1, -R7 ;  /* 0x0000000108080824 */ /* 0x000fe200078e0a07 */
[----:B------:R-:W-:-:S04]  /*0430*/  @!P1 LOP3.LUT R8, RZ, R7, RZ, 0x33, !PT ;  /* 0x00000007ff089212 */ /* 0x000fc800078e33ff */
[----:B------:R-:W-:-:S04]  /*0440*/  ISETP.NE.U32.AND P0, PT, R8, RZ, PT ;  /* 0x000000ff0800720c */ /* 0x000fc80003f05070 */
[----:B------:R-:W-:Y:S01]  /*0450*/  ISETP.NE.AND.EX P0, PT, RZ, RZ, PT, P0 ;  /* 0x000000ffff00720c */ /* 0x000fe20003f05300 */
[----:B------:R-:W-:-:S12]  /*0460*/  BRA `(.L_x_7) ;  /* 0x0000000000107947 */ /* 0x000fd80003800000 */
.L_x_6:
[----:B------:R-:W-:-:S07]  /*0470*/  MOV R0, 0x490 ;  /* 0x0000049000007802 */ /* 0x000fce0000000f00 */
[----:B------:R-:W-:Y:S05]  /*0480*/  CALL.REL.NOINC `($__internal_0_$__cuda_sm20_rem_u64) ;  /* 0x0000000000407944 */ /* 0x000fea0003c00000 */
[----:B------:R-:W-:-:S04]  /*0490*/  ISETP.NE.U32.AND P0, PT, R8, RZ, PT ;  /* 0x000000ff0800720c */ /* 0x000fc80003f05070 */
[----:B------:R-:W-:-:S13]  /*04a0*/  ISETP.NE.AND.EX P0, PT, R12, RZ, PT, P0 ;  /* 0x000000ff0c00720c */ /* 0x000fda0003f05300 */
.L_x_7:
[----:B------:R-:W-:Y:S05]  /*04b0*/  BSYNC.RECONVERGENT B1 ;  /* 0x0000000000017941 */ /* 0x000fea0003800200 */
.L_x_5:
[----:B------:R-:W-:Y:S01]  /*04c0*/  MOV R11, RZ ;  /* 0x000000ff000b7202 */ /* 0x000fe20000000f00 */
[----:B------:R-:W-:Y:S06]  /*04d0*/  @!P0 BRA `(.L_x_1) ;  /* 0x0000000000188947 */ /* 0x000fec0003800000 */
[C---:B------:R-:W-:Y:S02]  /*04e0*/  ISETP.NE.U32.AND P0, PT, R7.reuse, R4, PT ;  /* 0x000000040700720c */ /* 0x040fe40003f05070 */
[----:B------:R-:W-:Y:S02]  /*04f0*/  IADD3 R7, P1, PT, R7, 0x1, RZ ;  /* 0x0000000107077810 */ /* 0x000fe40007f3e0ff */
[----:B------:R-:W-:-:S03]  /*0500*/  ISETP.NE.AND.EX P0, PT, R9, R5, PT, P0 ;  /* 0x000000050900720c */ /* 0x000fc60003f05300 */
[----:B------:R-:W-:-:S10]  /*0510*/  IMAD.X R9, RZ, RZ, R9, P1 ;  /* 0x000000ffff097224 */ /* 0x000fd400008e0609 */
[----:B------:R-:W-:Y:S05]  /*0520*/  @P0 BRA `(.L_x_8) ;  /* 0xfffffffc00700947 */ /* 0x000fea000383ffff */
[----:B------:R-:W-:-:S07]  /*0530*/  IMAD.MOV.U32 R11, RZ, RZ, 0x1 ;  /* 0x00000001ff0b7424 */ /* 0x000fce00078e00ff */
.L_x_1:
[----:B------:R-:W-:Y:S05]  /*0540*/  BSYNC.RECONVERGENT B0 ;  /* 0x0000000000007941 */ /* 0x000fea0003800200 */
.L_x_0:
[----:B------:R-:W0:Y:S02]  /*0550*/  LDC.64 R2, c[0x0][0x388] ;  /* 0x0000e200ff027b82 */ /* 0x000e240000000a00 */
[----:B0-----:R-:W-:-:S05]  /*0560*/  IMAD.WIDE.U32 R6, R6, 0x8, R2 ;  /* 0x0000000806067825 */ /* 0x001fca00078e0002 */
[----:B------:R-:W-:Y:S01]  /*0570*/  STG.E desc[UR4][R6.64+0x4], R11 ;  /* 0x0000040b06007986 */ /* 0x000fe2000c101904 */
[----:B------:R-:W-:Y:S05]  /*0580*/  EXIT ;  /* 0x000000000000794d */ /* 0x000fea0003800000 */
        .weak           $__internal_0_$__cuda_sm20_rem_u64
        .type           $__internal_0_$__cuda_sm20_rem_u64,@function
        .size           $__internal_0_$__cuda_sm20_rem_u64,($__internal_1_$__cuda_sm20_sqrt_rn_f32_slowpath - $__internal_0_$__cuda_sm20_rem_u64)
$__internal_0_$__cuda_sm20_rem_u64:
[----:B------:R-:W-:Y:S01]  /*0590*/  MOV R14, R7 ;  /* 0x00000007000e7202 */ /* 0x000fe20000000f00 */
[----:B------:R-:W-:-:S04]  /*05a0*/  IMAD.MOV.U32 R15, RZ, RZ, R9 ;  /* 0x000000ffff0f7224 */ /* 0x000fc800078e0009 */
[----:B------:R-:W0:Y:S08]  /*05b0*/  I2F.U64.RP R8, R14 ;  /* 0x0000000e00087312 */ /* 0x000e300000309000 */
[----:B0-----:R-:W0:Y:S02]  /*05c0*/  MUFU.RCP R8, R8 ;  /* 0x0000000800087308 */ /* 0x001e240000001000 */
[----:B0-----:R-:W-:-:S06]  /*05d0*/  VIADD R10, R8, 0x1ffffffe ;  /* 0x1ffffffe080a7836 */ /* 0x001fcc0000000000 */
[----:B------:R-:W0:Y:S02]  /*05e0*/  F2I.U64.TRUNC R10, R10 ;  /* 0x0000000a000a7311 */ /* 0x000e24000020d800 */
[----:B0-----:R-:W-:-:S04]  /*05f0*/  IMAD.WIDE.U32 R12, R10, R7, RZ ;  /* 0x000000070a0c7225 */ /* 0x001fc800078e00ff */
[----:B------:R-:W-:Y:S01]  /*0600*/  IMAD R13, R10, R9, R13 ;  /* 0x000000090a0d7224 */ /* 0x000fe200078e020d */
[----:B------:R-:W-:-:S03]  /*0610*/  IADD3 R17, P0, PT, RZ, -R12, RZ ;  /* 0x8000000cff117210 */ /* 0x000fc60007f1e0ff */
[----:B------:R-:W-:Y:S02]  /*0620*/  IMAD R13, R11, R7, R13 ;  /* 0x000000070b0d7224 */ /* 0x000fe400078e020d */
[----:B------:R-:W-:-:S03]  /*0630*/  IMAD.HI.U32 R12, R10, R17, RZ ;  /* 0x000000110a0c7227 */ /* 0x000fc600078e00ff */
[----:B------:R-:W-:Y:S01]  /*0640*/  IADD3.X R19, PT, PT, RZ, ~R13, RZ, P0, !PT ;  /* 0x8000000dff137210 */ /* 0x000fe200007fe4ff */
[----:B------:R-:W-:-:S04]  /*0650*/  IMAD.MOV.U32 R13, RZ, RZ, R10 ;  /* 0x000000ffff0d7224 */ /* 0x000fc800078e000a */
[----:B------:R-:W-:-:S04]  /*0660*/  IMAD.WIDE.U32 R12, P0, R10, R19, R12 ;  /* 0x000000130a0c7225 */ /* 0x000fc8000780000c */
[C---:B------:R-:W-:Y:S02]  /*0670*/  IMAD R15, R11.reuse, R19, RZ ;  /* 0x000000130b0f7224 */ /* 0x040fe400078e02ff */
[----:B------:R-:W-:-:S04]  /*0680*/  IMAD.HI.U32 R12, P1, R11, R17, R12 ;  /* 0x000000110b0c7227 */ /* 0x000fc8000782000c */
[----:B------:R-:W-:Y:S01]  /*0690*/  IMAD.HI.U32 R19, R11, R19, RZ ;  /* 0x000000130b137227 */ /* 0x000fe200078e00ff */
[----:B------:R-:W-:-:S04]  /*06a0*/  IADD3 R13, P2, PT, R15, R12, RZ ;  /* 0x0000000c0f0d7210 */ /* 0x000fc80007f5e0ff */
[----:B------:R-:W-:Y:S01]  /*06b0*/  IADD3.X R8, PT, PT, R19, R11, RZ, P0, !PT ;  /* 0x0000000b13087210 */ /* 0x000fe200007fe4ff */
[----:B------:R-:W-:-:S03]  /*06c0*/  IMAD.WIDE.U32 R10, R13, R7, RZ ;  /* 0x000000070d0a7225 */ /* 0x000fc600078e00ff */
[----:B------:R-:W-:Y:S01]  /*06d0*/  IADD3.X R8, PT, PT, RZ, RZ, R8, P2, P1 ;  /* 0x000000ffff087210 */ /* 0x000fe200017e2408 */
[----:B------:R-:W-:Y:S01]  /*06e0*/  IMAD R11, R13, R9, R11 ;  /* 0x000000090d0b7224 */ /* 0x000fe200078e020b */
[----:B------:R-:W-:-:S03]  /*06f0*/  IADD3 R15, P0, PT, RZ, -R10, RZ ;  /* 0x8000000aff0f7210 */ /* 0x000fc60007f1e0ff */
[----:B------:R-:W-:Y:S02]  /*0700*/  IMAD R11, R8, R7, R11 ;  /* 0x00000007080b7224 */ /* 0x000fe400078e020b */
[----:B------:R-:W-:-:S04]  /*0710*/  IMAD.HI.U32 R12, R13, R15, RZ ;  /* 0x0000000f0d0c7227 */ /* 0x000fc800078e00ff */
[----:B------:R-:W-:-:S04]  /*0720*/  IMAD.X R11, RZ, RZ, ~R11, P0 ;  /* 0x000000ffff0b7224 */ /* 0x000fc800000e0e0b */
[----:B------:R-:W-:-:S04]  /*0730*/  IMAD.WIDE.U32 R12, P0, R13, R11, R12 ;  /* 0x0000000b0d0c7225 */ /* 0x000fc8000780000c */
[C---:B------:R-:W-:Y:S02]  /*0740*/  IMAD R10, R8.reuse, R11, RZ ;  /* 0x0000000b080a7224 */ /* 0x040fe400078e02ff */
[----:B------:R-:W-:-:S04]  /*0750*/  IMAD.HI.U32 R13, P1, R8, R15, R12 ;  /* 0x0000000f080d7227 */ /* 0x000fc8000782000c */
[----:B------:R-:W-:Y:S01]  /*0760*/  IMAD.HI.U32 R11, R8, R11, RZ ;  /* 0x0000000b080b7227 */ /* 0x000fe200078e00ff */
[----:B------:R-:W-:-:S04]  /*0770*/  IADD3 R13, P2, PT, R10, R13, RZ ;  /* 0x0000000d0a0d7210 */ /* 0x000fc80007f5e0ff */
[----:B------:R-:W-:Y:S01]  /*0780*/  IADD3.X R8, PT, PT, R11, R8, RZ, P0, !PT ;  /* 0x000000080b087210 */ /* 0x000fe200007fe4ff */
[----:B------:R-:W-:-:S03]  /*0790*/  IMAD.HI.U32 R10, R13, R2, RZ ;  /* 0x000000020d0a7227 */ /* 0x000fc600078e00ff */
[----:B------:R-:W-:Y:S01]  /*07a0*/  IADD3.X R15, PT, PT, RZ, RZ, R8, P2, P1 ;  /* 0x000000ffff0f7210 */ /* 0x000fe200017e2408 */
[----:B------:R-:W-:Y:S02]  /*07b0*/  IMAD.MOV.U32 R11, RZ, RZ, RZ ;  /* 0x000000ffff0b7224 */ /* 0x000fe400078e00ff */
[----:B------:R-:W-:-:S04]  /*07c0*/  IMAD.WIDE.U32 R10, R13, R3, R10 ;  /* 0x000000030d0a7225 */ /* 0x000fc800078e000a */
[C---:B------:R-:W-:Y:S02]  /*07d0*/  IMAD R13, R15.reuse, R3, RZ ;  /* 0x000000030f0d7224 */ /* 0x040fe400078e02ff */
[----:B------:R-:W-:-:S04]  /*07e0*/  IMAD.HI.U32 R10, P0, R15, R2, R10 ;  /* 0x000000020f0a7227 */ /* 0x000fc8000780000a */
[----:B------:R-:W-:Y:S01]  /*07f0*/  IMAD.HI.U32 R8, R15, R3, RZ ;  /* 0x000000030f087227 */ /* 0x000fe200078e00ff */
[----:B------:R-:W-:-:S04]  /*0800*/  IADD3 R12, P1, PT, R13, R10, RZ ;  /* 0x0000000a0d0c7210 */ /* 0x000fc80007f3e0ff */
[----:B------:R-:W-:Y:S01]  /*0810*/  IADD3.X R8, PT, PT, R8, RZ, RZ, P0, !PT ;  /* 0x000000ff08087210 */ /* 0x000fe200007fe4ff */
[----:B------:R-:W-:-:S04]  /*0820*/  IMAD.WIDE.U32 R10, R12, R7, RZ ;  /* 0x000000070c0a7225 */ /* 0x000fc800078e00ff */
[----:B------:R-:W-:Y:S01]  /*0830*/  IMAD.X R8, RZ, RZ, R8, P1 ;  /* 0x000000ffff087224 */ /* 0x000fe200008e0608 */
[----:B------:R-:W-:Y:S01]  /*0840*/  IADD3 R16, P1, PT, -R10, R2, RZ ;  /* 0x000000020a107210 */ /* 0x000fe20007f3e1ff */
[----:B------:R-:W-:-:S03]  /*0850*/  IMAD R12, R12, R9, R11 ;  /* 0x000000090c0c7224 */ /* 0x000fc600078e020b */
[-C--:B------:R-:W-:Y:S01]  /*0860*/  ISETP.GE.U32.AND P0, PT, R16, R7.reuse, PT ;  /* 0x000000071000720c */ /* 0x080fe20003f06070 */
[----:B------:R-:W-:-:S05]  /*0870*/  IMAD R11, R8, R7, R12 ;  /* 0x00000007080b7224 */ /* 0x000fca00078e020c */
[----:B------:R-:W-:Y:S01]  /*0880*/  IADD3.X R8, PT, PT, ~R11, R3, RZ, P1, !PT ;  /* 0x000000030b087210 */ /* 0x000fe20000ffe5ff */
[----:B------:R-:W-:Y:S01]  /*0890*/  HFMA2 R11, -RZ, RZ, 0, 0 ;  /* 0x00000000ff0b7431 */ /* 0x000fe200000001ff */
[----:B------:R-:W-:Y:S02]  /*08a0*/  IADD3 R10, P1, PT, -R7, R16, RZ ;  /* 0x00000010070a7210 */ /* 0x000fe40007f3e1ff */
[----:B------:R-:W-:-:S03]  /*08b0*/  ISETP.GE.U32.AND.EX P0, PT, R8, R9, PT, P0 ;  /* 0x000000090800720c */ /* 0x000fc60003f06100 */
[----:B------:R-:W-:Y:S01]  /*08c0*/  IMAD.X R14, R8, 0x1, ~R9, P1 ;  /* 0x00000001080e7824 */ /* 0x000fe200008e0e09 */
[----:B------:R-:W-:Y:S02]  /*08d0*/  SEL R10, R10, R16, P0 ;  /* 0x000000100a0a7207 */ /* 0x000fe40000000000 */
[C---:B------:R-:W-:Y:S02]  /*08e0*/  ISETP.NE.U32.AND P1, PT, R7.reuse, RZ, PT ;  /* 0x000000ff0700720c */ /* 0x040fe40003f25070 */
[----:B------:R-:W-:Y:S02]  /*08f0*/  SEL R14, R14, R8, P0 ;  /* 0x000000080e0e7207 */ /* 0x000fe40000000000 */
[----:B------:R-:W-:Y:S02]  /*0900*/  ISETP.GE.U32.AND P0, PT, R10, R7, PT ;  /* 0x000000070a00720c */ /* 0x000fe40003f06070 */
[----:B------:R-:W-:Y:S02]  /*0910*/  IADD3 R8, P2, PT, -R7, R10, RZ ;  /* 0x0000000a07087210 */ /* 0x000fe40007f5e1ff */
[----:B------:R-:W-:-:S02]  /*0920*/  ISETP.GE.U32.AND.EX P0, PT, R14, R9, PT, P0 ;  /* 0x000000090e00720c */ /* 0x000fc40003f06100 */
[C---:B------:R-:W-:Y:S02]  /*0930*/  IADD3.X R12, PT, PT, ~R9.reuse, R14, RZ, P2, !PT ;  /* 0x0000000e090c7210 */ /* 0x040fe400017fe5ff */
[----:B------:R-:W-:Y:S01]  /*0940*/  SEL R8, R8, R10, P0 ;  /* 0x0000000a08087207 */ /* 0x000fe20000000000 */
[----:B------:R-:W-:Y:S01]  /*0950*/  IMAD.MOV.U32 R10, RZ, RZ, R0 ;  /* 0x000000ffff0a7224 */ /* 0x000fe200078e0000 */
[----:B------:R-:W-:Y:S02]  /*0960*/  ISETP.NE.AND.EX P1, PT, R9, RZ, PT, P1 ;  /* 0x000000ff0900720c */ /* 0x000fe40003f25310 */
[----:B------:R-:W-:Y:S02]  /*0970*/  SEL R12, R12, R14, P0 ;  /* 0x0000000e0c0c7207 */ /* 0x000fe40000000000 */
[----:B------:R-:W-:Y:S02]  /*0980*/  SEL R8, R8, 0xffffffff, P1 ;  /* 0xffffffff08087807 */ /* 0x000fe40000800000 */
[----:B------:R-:W-:Y:S01]  /*0990*/  SEL R12, R12, 0xffffffff, P1 ;  /* 0xffffffff0c0c7807 */ /* 0x000fe20000800000 */
[----:B------:R-:W-:Y:S06]  /*09a0*/  RET.REL.NODEC R10 `(_Z11primeKernelyPi) ;  /* 0xfffffff40a947950 */ /* 0x000fec0003c3ffff */
        .weak           $__internal_1_$__cuda_sm20_sqrt_rn_f32_slowpath
        .type           $__internal_1_$__cuda_sm20_sqrt_rn_f32_slowpath,@function
        .size           $__internal_1_$__cuda_sm20_sqrt_rn_f32_slowpath,(.L_x_12 - $__internal_1_$__cuda_sm20_sqrt_rn_f32_slowpath)
$__internal_1_$__cuda_sm20_sqrt_rn_f32_slowpath:
[----:B------:R-:W-:-:S13]  /*09b0*/  LOP3.LUT P0, RZ, R0, 0x7fffffff, RZ, 0xc0, !PT ;  /* 0x7fffffff00ff7812 */ /* 0x000fda000780c0ff */
[----:B------:R-:W-:Y:S01]  /*09c0*/  @!P0 IMAD.MOV.U32 R4, RZ, RZ, R0 ;  /* 0x000000ffff048224 */ /* 0x000fe200078e0000 */
[----:B------:R-:W-:Y:S06]  /*09d0*/  @!P0 BRA `(.L_x_9) ;  /* 0x0000000000408947 */ /* 0x000fec0003800000 */
[----:B------:R-:W-:-:S13]  /*09e0*/  FSETP.GEU.FTZ.AND P0, PT, R0, RZ, PT ;  /* 0x000000ff0000720b */ /* 0x000fda0003f1e000 */
[----:B------:R-:W-:Y:S01]  /*09f0*/  @!P0 MOV R4, 0x7fffffff ;  /* 0x7fffffff00048802 */ /* 0x000fe20000000f00 */
[----:B------:R-:W-:Y:S06]  /*0a00*/  @!P0 BRA `(.L_x_9) ;  /* 0x0000000000348947 */ /* 0x000fec0003800000 */
[----:B------:R-:W-:-:S13]  /*0a10*/  FSETP.GTU.FTZ.AND P0, PT, |R0|, +INF , PT ;  /* 0x7f8000000000780b */ /* 0x000fda0003f1c200 */
[----:B------:R-:W-:Y:S01]  /*0a20*/  @P0 FADD.FTZ R4, R0, 1 ;  /* 0x3f80000000040421 */ /* 0x000fe20000010000 */
[----:B------:R-:W-:Y:S06]  /*0a30*/  @P0 BRA `(.L_x_9) ;  /* 0x0000000000280947 */ /* 0x000fec0003800000 */
[----:B------:R-:W-:-:S13]  /*0a40*/  FSETP.NEU.FTZ.AND P0, PT, |R0|, +INF , PT ;  /* 0x7f8000000000780b */ /* 0x000fda0003f1d200 */
[----:B------:R-:W-:-:S04]  /*0a50*/  @P0 FFMA R5, R0, 1.84467440737095516160e+19, RZ ;  /* 0x5f80000000050823 */ /* 0x000fc800000000ff */
[----:B------:R-:W0:Y:S02]  /*0a60*/  @P0 MUFU.RSQ R4, R5 ;  /* 0x0000000500040308 */ /* 0x000e240000001400 */
[----:B0-----:R-:W-:Y:S01]  /*0a70*/  @P0 FMUL.FTZ R8, R5, R4 ;  /* 0x0000000405080220 */ /* 0x001fe20000410000 */
[----:B------:R-:W-:Y:S01]  /*0a80*/  @P0 FMUL.FTZ R9, R4, 0.5 ;  /* 0x3f00000004090820 */ /* 0x000fe20000410000 */
[----:B------:R-:W-:Y:S02]  /*0a90*/  @!P0 IMAD.MOV.U32 R4, RZ, RZ, R0 ;  /* 0x000000ffff048224 */ /* 0x000fe400078e0000 */
[----:B------:R-:W-:-:S04]  /*0aa0*/  @P0 FADD.FTZ R7, -R8, -RZ ;  /* 0x800000ff08070221 */ /* 0x000fc80000010100 */
[----:B------:R-:W-:-:S04]  /*0ab0*/  @P0 FFMA R7, R8, R7, R5 ;  /* 0x0000000708070223 */ /* 0x000fc80000000005 */
[----:B------:R-:W-:-:S04]  /*0ac0*/  @P0 FFMA R7, R7, R9, R8 ;  /* 0x0000000907070223 */ /* 0x000fc80000000008 */
[----:B------:R-:W-:-:S07]  /*0ad0*/  @P0 FMUL.FTZ R4, R7, 2.3283064365386962891e-10 ;  /* 0x2f80000007040820 */ /* 0x000fce0000410000 */
.L_x_9:
[----:B------:R-:W-:Y:S01]  /*0ae0*/  HFMA2 R5, -RZ, RZ, 0, 0 ;  /* 0x00000000ff057431 */ /* 0x000fe200000001ff */
[----:B------:R-:W-:Y:S01]  /*0af0*/  MOV R0, R4 ;  /* 0x0000000400007202 */ /* 0x000fe20000000f00 */
[----:B------:R-:W-:-:S04]  /*0b00*/  IMAD.MOV.U32 R4, RZ, RZ, R10 ;  /* 0x000000ffff047224 */ /* 0x000fc800078e000a */
[----:B------:R-:W-:Y:S05]  /*0b10*/  RET.REL.NODEC R4 `(_Z11primeKernelyPi) ;  /* 0xfffffff404387950 */ /* 0x000fea0003c3ffff */
.L_x_10:
[----:B------:R-:W-:-:S00]  /*0b20*/  BRA `(.L_x_10) ;  /* 0xfffffffc00fc7947 */ /* 0x000fc0000383ffff */
[----:B------:R-:W-:-:S00]  /*0b30*/  NOP ;  /* 0x0000000000007918 */ /* 0x000fc00000000000 */
        /* <DEDUP_REMOVED lines=12> */
.L_x_12:


//--------------------- .nv.shared.reserved.0     --------------------------
	.section	.nv.shared.reserved.0,"aw",@nobits
	.weak		__nv_reservedSMEM_offset_0_alias
	.size		__nv_reservedSMEM_offset_0_alias, 0, 64
	.other		__nv_reservedSMEM_offset_0_alias,@"STO_CUDA_RESERVED_SHARED STV_DEFAULT"
__nv_reservedSMEM_offset_0_alias:
	.zero		0
	.zero		64


//--------------------- .nv.constant0._Z11primeKernelyPi --------------------------
	.section	.nv.constant0._Z11primeKernelyPi,"a",@progbits
	.sectionflags	@""
	.align	4
.nv.constant0._Z11primeKernelyPi:
	.zero		912


//--------------------- SYMBOLS --------------------------

	.type		.nv.reservedSmem.offset0,@object
	.size		.nv.reservedSmem.offset0,0x4
